//
// Generated by NVIDIA NVVM Compiler
//
// Compiler Build ID: CL-36424714
// Cuda compilation tools, release 13.0, V13.0.88
// Based on NVVM 20.0.0
//

.version 9.0
.target sm_100
.address_size 64

	// .globl	_Z6kernelPiS_S_S_S_PdS0_S_S_S_S_S_
.extern .func  (.param .b32 func_retval0) vprintf
(
	.param .b64 vprintf_param_0,
	.param .b64 vprintf_param_1
)
;
.global .align 1 .b8 $str[4] = {37, 102, 10};

.visible .entry _Z6kernelPiS_S_S_S_PdS0_S_S_S_S_S_(
	.param .u64 .ptr .align 1 _Z6kernelPiS_S_S_S_PdS0_S_S_S_S_S__param_0,
	.param .u64 .ptr .align 1 _Z6kernelPiS_S_S_S_PdS0_S_S_S_S_S__param_1,
	.param .u64 .ptr .align 1 _Z6kernelPiS_S_S_S_PdS0_S_S_S_S_S__param_2,
	.param .u64 .ptr .align 1 _Z6kernelPiS_S_S_S_PdS0_S_S_S_S_S__param_3,
	.param .u64 .ptr .align 1 _Z6kernelPiS_S_S_S_PdS0_S_S_S_S_S__param_4,
	.param .u64 .ptr .align 1 _Z6kernelPiS_S_S_S_PdS0_S_S_S_S_S__param_5,
	.param .u64 .ptr .align 1 _Z6kernelPiS_S_S_S_PdS0_S_S_S_S_S__param_6,
	.param .u64 .ptr .align 1 _Z6kernelPiS_S_S_S_PdS0_S_S_S_S_S__param_7,
	.param .u64 .ptr .align 1 _Z6kernelPiS_S_S_S_PdS0_S_S_S_S_S__param_8,
	.param .u64 .ptr .align 1 _Z6kernelPiS_S_S_S_PdS0_S_S_S_S_S__param_9,
	.param .u64 .ptr .align 1 _Z6kernelPiS_S_S_S_PdS0_S_S_S_S_S__param_10,
	.param .u64 .ptr .align 1 _Z6kernelPiS_S_S_S_PdS0_S_S_S_S_S__param_11
)
{
	.reg .pred 	%p<4>;
	.reg .b32 	%r<17>;
	.reg .b64 	%rd<45>;
	.reg .b64 	%fd<5>;

	ld.param.u64 	%rd11, [_Z6kernelPiS_S_S_S_PdS0_S_S_S_S_S__param_0];
	ld.param.u64 	%rd12, [_Z6kernelPiS_S_S_S_PdS0_S_S_S_S_S__param_1];
	ld.param.u64 	%rd1, [_Z6kernelPiS_S_S_S_PdS0_S_S_S_S_S__param_2];
	ld.param.u64 	%rd2, [_Z6kernelPiS_S_S_S_PdS0_S_S_S_S_S__param_3];
	ld.param.u64 	%rd3, [_Z6kernelPiS_S_S_S_PdS0_S_S_S_S_S__param_4];
	ld.param.u64 	%rd4, [_Z6kernelPiS_S_S_S_PdS0_S_S_S_S_S__param_5];
	ld.param.u64 	%rd5, [_Z6kernelPiS_S_S_S_PdS0_S_S_S_S_S__param_6];
	ld.param.u64 	%rd6, [_Z6kernelPiS_S_S_S_PdS0_S_S_S_S_S__param_7];
	ld.param.u64 	%rd7, [_Z6kernelPiS_S_S_S_PdS0_S_S_S_S_S__param_8];
	ld.param.u64 	%rd8, [_Z6kernelPiS_S_S_S_PdS0_S_S_S_S_S__param_9];
	ld.param.u64 	%rd9, [_Z6kernelPiS_S_S_S_PdS0_S_S_S_S_S__param_10];
	ld.param.u64 	%rd10, [_Z6kernelPiS_S_S_S_PdS0_S_S_S_S_S__param_11];
	cvta.to.global.u64 	%rd13, %rd12;
	cvta.to.global.u64 	%rd14, %rd11;
	mov.u32 	%r6, %ctaid.x;
	ld.global.u32 	%r7, [%rd14];
	add.s32 	%r1, %r7, %r6;
	ld.global.u32 	%r8, [%rd13];
	setp.ge.s32 	%p1, %r1, %r8;
	@%p1 bra 	$L__BB0_4;
	cvta.to.global.u64 	%rd15, %rd8;
	cvta.to.global.u64 	%rd16, %rd1;
	mul.wide.s32 	%rd17, %r1, 4;
	add.s64 	%rd18, %rd15, %rd17;
	ld.global.u32 	%r2, [%rd18];
	mul.wide.s32 	%rd19, %r2, 4;
	add.s64 	%rd20, %rd16, %rd19;
	ld.global.u32 	%r9, [%rd20];
	mov.u32 	%r3, %tid.x;
	setp.ge.s32 	%p2, %r3, %r9;
	@%p2 bra 	$L__BB0_4;
	cvta.to.global.u64 	%rd21, %rd9;
	add.s64 	%rd23, %rd21, %rd19;
	ld.global.u32 	%r10, [%rd23];
	add.s32 	%r11, %r10, %r3;
	cvta.to.global.u64 	%rd24, %rd2;
	mul.wide.s32 	%rd25, %r11, 4;
	add.s64 	%rd26, %rd24, %rd25;
	ld.global.u32 	%r4, [%rd26];
	mov.u32 	%r5, %tid.y;
	cvta.to.global.u64 	%rd27, %rd3;
	mul.wide.s32 	%rd28, %r4, 4;
	add.s64 	%rd29, %rd27, %rd28;
	ld.global.u32 	%r12, [%rd29];
	setp.ge.s32 	%p3, %r5, %r12;
	@%p3 bra 	$L__BB0_4;
	cvta.to.global.u64 	%rd30, %rd4;
	mul.wide.s32 	%rd31, %r4, 8;
	add.s64 	%rd32, %rd30, %rd31;
	cvta.to.global.u64 	%rd33, %rd10;
	add.s64 	%rd35, %rd33, %rd28;
	ld.global.u32 	%r13, [%rd35];
	add.s32 	%r14, %r13, %r5;
	cvta.to.global.u64 	%rd36, %rd6;
	mul.wide.s32 	%rd37, %r14, 4;
	add.s64 	%rd38, %rd36, %rd37;
	ld.global.u32 	%r15, [%rd38];
	cvta.to.global.u64 	%rd39, %rd5;
	mul.wide.s32 	%rd40, %r15, 8;
	add.s64 	%rd41, %rd39, %rd40;
	ld.global.f64 	%fd1, [%rd41];
	cvta.to.global.u64 	%rd42, %rd7;
	mul.wide.s32 	%rd43, %r15, 4;
	add.s64 	%rd44, %rd42, %rd43;
	ld.global.u32 	%r16, [%rd44];
	cvt.rn.f64.s32 	%fd2, %r16;
	div.rn.f64 	%fd3, %fd1, %fd2;
	atom.global.add.f64 	%fd4, [%rd32], %fd3;
$L__BB0_4:
	ret;

}
	// .globl	_Z6updatePdPi
.visible .entry _Z6updatePdPi(
	.param .u64 .ptr .align 1 _Z6updatePdPi_param_0,
	.param .u64 .ptr .align 1 _Z6updatePdPi_param_1
)
{
	.local .align 8 .b8 	__local_depot1[8];
	.reg .b64 	%SP;
	.reg .b64 	%SPL;
	.reg .pred 	%p<4>;
	.reg .b32 	%r<20>;
	.reg .b64 	%rd<12>;
	.reg .b64 	%fd<3>;

	mov.u64 	%SPL, __local_depot1;
	cvta.local.u64 	%SP, %SPL;
	ld.param.u64 	%rd4, [_Z6updatePdPi_param_0];
	ld.param.u64 	%rd5, [_Z6updatePdPi_param_1];
	cvta.to.global.u64 	%rd1, %rd5;
	ld.global.u32 	%r19, [%rd1];
	setp.lt.s32 	%p1, %r19, 1;
	@%p1 bra 	$L__BB1_5;
	mov.u32 	%r11, %ntid.x;
	mov.u32 	%r12, %nctaid.x;
	mul.lo.s32 	%r2, %r11, %r12;
	mov.u32 	%r13, %tid.x;
	mov.u32 	%r14, %ctaid.x;
	mad.lo.s32 	%r3, %r14, %r11, %r13;
	add.u64 	%rd6, %SP, 0;
	add.u64 	%rd2, %SPL, 0;
	cvta.to.global.u64 	%rd3, %rd4;
	mov.b32 	%r18, 0;
	mov.u64 	%rd9, $str;
$L__BB1_2:
	add.s32 	%r6, %r3, %r18;
	setp.ge.s32 	%p2, %r6, %r19;
	@%p2 bra 	$L__BB1_4;
	mul.wide.s32 	%rd7, %r6, 8;
	add.s64 	%rd8, %rd3, %rd7;
	ld.global.f64 	%fd1, [%rd8];
	mul.f64 	%fd2, %fd1, 0d3FEB333333333333;
	st.global.f64 	[%rd8], %fd2;
	st.local.f64 	[%rd2], %fd2;
	cvta.global.u64 	%rd10, %rd9;
	{ // callseq 0, 0
	.param .b64 param0;
	st.param.b64 	[param0], %rd10;
	.param .b64 param1;
	st.param.b64 	[param1], %rd6;
	.param .b32 retval0;
	call.uni (retval0), 
	vprintf, 
	(
	param0, 
	param1
	);
	ld.param.b32 	%r15, [retval0];
	} // callseq 0
	ld.global.u32 	%r19, [%rd1];
$L__BB1_4:
	add.s32 	%r18, %r18, %r2;
	setp.lt.s32 	%p3, %r18, %r19;
	@%p3 bra 	$L__BB1_2;
$L__BB1_5:
	ret;

}


// ===== COMPILED SASS (sm_100) =====

	.target	sm_100

	.elftype	@"ET_EXEC"


//--------------------- .note.nv.tkinfo           --------------------------
	.section	.note.nv.tkinfo,"",@"SHT_NOTE"
	.sectionflags	@"SHF_NOTE_NV_TKINFO"
	.tkinfo
        /*0018*/ 	.word	0x00000002
        /*0030*/ 	.string	""
        /*0030*/ 	.string	"ptxas"
        /*0030*/ 	.string	"Cuda compilation tools, release 13.0, V13.0.88"
        /*0030*/ 	.string	"Build cuda_13.0.r13.0/compiler.36424714_0"
        /*0030*/ 	.string	"-arch sm_100 -m 64 "



//--------------------- .note.nv.cuinfo           --------------------------
	.section	.note.nv.cuinfo,"",@"SHT_NOTE"
	.sectionflags	@"SHF_NOTE_NV_CUINFO"
        /*0018*/ 	.short	0x0002
        /*001a*/ 	.short	0x0064
        /*001c*/ 	.short	0x0082
	.zero		2


//--------------------- .nv.info                  --------------------------
	.section	.nv.info,"",@"SHT_CUDA_INFO"
	.align	4


	//----- nvinfo : EIATTR_REGCOUNT
	.align		4
        /*0000*/ 	.byte	0x04, 0x2f
        /*0002*/ 	.short	(.L_2 - .L_1)
	.align		4
.L_1:
        /*0004*/ 	.word	index@(_Z6kernelPiS_S_S_S_PdS0_S_S_S_S_S_)
        /*0008*/ 	.word	0x0000001a


	//----- nvinfo : EIATTR_FRAME_SIZE
	.align		4
.L_2:
        /*000c*/ 	.byte	0x04, 0x11
        /*000e*/ 	.short	(.L_4 - .L_3)
	.align		4
.L_3:
        /*0010*/ 	.word	index@($__internal_0_$__cuda_sm20_div_rn_f64_full)
        /*0014*/ 	.word	0x00000000


	//----- nvinfo : EIATTR_FRAME_SIZE
	.align		4
.L_4:
        /*0018*/ 	.byte	0x04, 0x11
        /*001a*/ 	.short	(.L_6 - .L_5)
	.align		4
.L_5:
        /*001c*/ 	.word	index@(_Z6kernelPiS_S_S_S_PdS0_S_S_S_S_S_)
        /*0020*/ 	.word	0x00000000


	//----- nvinfo : EIATTR_REGCOUNT
	.align		4
.L_6:
        /*0024*/ 	.byte	0x04, 0x2f
        /*0026*/ 	.short	(.L_8 - .L_7)
	.align		4
.L_7:
        /*0028*/ 	.word	index@(_Z6updatePdPi)
        /*002c*/ 	.word	0x00000018


	//----- nvinfo : EIATTR_FRAME_SIZE
	.align		4
.L_8:
        /*0030*/ 	.byte	0x04, 0x11
        /*0032*/ 	.short	(.L_10 - .L_9)
	.align		4
.L_9:
        /*0034*/ 	.word	index@(_Z6updatePdPi)
        /*0038*/ 	.word	0x00000008


	//----- nvinfo : EIATTR_MIN_STACK_SIZE
	.align		4
.L_10:
        /*003c*/ 	.byte	0x04, 0x12
        /*003e*/ 	.short	(.L_12 - .L_11)
	.align		4
.L_11:
        /*0040*/ 	.word	index@(_Z6updatePdPi)
        /*0044*/ 	.word	0x00000008


	//----- nvinfo : EIATTR_MIN_STACK_SIZE
	.align		4
.L_12:
        /*0048*/ 	.byte	0x04, 0x12
        /*004a*/ 	.short	(.L_14 - .L_13)
	.align		4
.L_13:
        /*004c*/ 	.word	index@(_Z6kernelPiS_S_S_S_PdS0_S_S_S_S_S_)
        /*0050*/ 	.word	0x00000000
.L_14:


//--------------------- .nv.compat                --------------------------
	.section	.nv.compat,"",@"SHT_CUDA_COMPAT_INFO"
	.align	4
        /*0000*/ 	.byte	0x02, 0x09, 0x00, 0x00, 0x02, 0x02, 0x01, 0x00, 0x02, 0x05, 0x05, 0x00, 0x03, 0x07, 0x01, 0x01
        /*0010*/ 	.byte	0x02, 0x03, 0x00, 0x00, 0x02, 0x06, 0x01, 0x00, 0x04, 0x0b, 0x08, 0x00, 0x01, 0x00, 0x00, 0x00
        /*0020*/ 	.byte	0x00, 0x00, 0x00, 0x00


//--------------------- .nv.info._Z6updatePdPi    --------------------------
	.section	.nv.info._Z6updatePdPi,"",@"SHT_CUDA_INFO"
	.sectionflags	@""
	.align	4


	//----- nvinfo : EIATTR_CUDA_API_VERSION
	.align		4
        /*0000*/ 	.byte	0x04, 0x37
        /*0002*/ 	.short	(.L_16 - .L_15)
.L_15:
        /*0004*/ 	.word	0x00000082


	//----- nvinfo : EIATTR_KPARAM_INFO
	.align		4
.L_16:
        /*0008*/ 	.byte	0x04, 0x17
        /*000a*/ 	.short	(.L_18 - .L_17)
.L_17:
        /*000c*/ 	.word	0x00000000
        /*0010*/ 	.short	0x0001
        /*0012*/ 	.short	0x0008
        /*0014*/ 	.byte	0x00, 0xf5, 0x21, 0x00


	//----- nvinfo : EIATTR_KPARAM_INFO
	.align		4
.L_18:
        /*0018*/ 	.byte	0x04, 0x17
        /*001a*/ 	.short	(.L_20 - .L_19)
.L_19:
        /*001c*/ 	.word	0x00000000
        /*0020*/ 	.short	0x0000
        /*0022*/ 	.short	0x0000
        /*0024*/ 	.byte	0x00, 0xf5, 0x21, 0x00


	//----- nvinfo : EIATTR_SPARSE_MMA_MASK
	.align		4
.L_20:
        /*0028*/ 	.byte	0x03, 0x50
        /*002a*/ 	.short	0x0000


	//----- nvinfo : EIATTR_MAXREG_COUNT
	.align		4
        /*002c*/ 	.byte	0x03, 0x1b
        /*002e*/ 	.short	0x00ff


	//----- nvinfo : EIATTR_EXTERNS
	.align		4
        /*0030*/ 	.byte	0x04, 0x0f
        /*0032*/ 	.short	(.L_22 - .L_21)


	//   ....[0]....
	.align		4
.L_21:
        /*0034*/ 	.word	index@(vprintf)


	//----- nvinfo : EIATTR_MERCURY_ISA_VERSION
	.align		4
.L_22:
        /*0038*/ 	.byte	0x03, 0x5f
        /*003a*/ 	.short	0x0101


	//----- nvinfo : EIATTR_VRC_CTA_INIT_COUNT
	.align		4
        /*003c*/ 	.byte	0x02, 0x4a
	.zero		1
	.zero		1


	//----- nvinfo : EIATTR_SYSCALL_OFFSETS
	.align		4
        /*0040*/ 	.byte	0x04, 0x46
        /*0042*/ 	.short	(.L_24 - .L_23)


	//   ....[0]....
.L_23:
        /*0044*/ 	.word	0x00000260


	//----- nvinfo : EIATTR_EXIT_INSTR_OFFSETS
	.align		4
.L_24:
        /*0048*/ 	.byte	0x04, 0x1c
        /*004a*/ 	.short	(.L_26 - .L_25)


	//   ....[0]....
.L_25:
        /*004c*/ 	.word	0x00000080


	//   ....[1]....
        /*0050*/ 	.word	0x000002d0


	//----- nvinfo : EIATTR_CRS_STACK_SIZE
	.align		4
.L_26:
        /*0054*/ 	.byte	0x04, 0x1e
        /*0056*/ 	.short	(.L_28 - .L_27)
.L_27:
        /*0058*/ 	.word	0x00000000


	//----- nvinfo : EIATTR_CBANK_PARAM_SIZE
	.align		4
.L_28:
        /*005c*/ 	.byte	0x03, 0x19
        /*005e*/ 	.short	0x0010


	//----- nvinfo : EIATTR_PARAM_CBANK
	.align		4
        /*0060*/ 	.byte	0x04, 0x0a
        /*0062*/ 	.short	(.L_30 - .L_29)
	.align		4
.L_29:
        /*0064*/ 	.word	index@(.nv.constant0._Z6updatePdPi)
        /*0068*/ 	.short	0x0380
        /*006a*/ 	.short	0x0010


	//----- nvinfo : EIATTR_SW_WAR
	.align		4
.L_30:
        /*006c*/ 	.byte	0x04, 0x36
        /*006e*/ 	.short	(.L_32 - .L_31)
.L_31:
        /*0070*/ 	.word	0x00000008
.L_32:


//--------------------- .nv.info._Z6kernelPiS_S_S_S_PdS0_S_S_S_S_S_ --------------------------
	.section	.nv.info._Z6kernelPiS_S_S_S_PdS0_S_S_S_S_S_,"",@"SHT_CUDA_INFO"
	.sectionflags	@""
	.align	4


	//----- nvinfo : EIATTR_CUDA_API_VERSION
	.align		4
        /*0000*/ 	.byte	0x04, 0x37
        /*0002*/ 	.short	(.L_34 - .L_33)
.L_33:
        /*0004*/ 	.word	0x00000082


	//----- nvinfo : EIATTR_KPARAM_INFO
	.align		4
.L_34:
        /*0008*/ 	.byte	0x04, 0x17
        /*000a*/ 	.short	(.L_36 - .L_35)
.L_35:
        /*000c*/ 	.word	0x00000000
        /*0010*/ 	.short	0x000b
        /*0012*/ 	.short	0x0058
        /*0014*/ 	.byte	0x00, 0xf5, 0x21, 0x00


	//----- nvinfo : EIATTR_KPARAM_INFO
	.align		4
.L_36:
        /*0018*/ 	.byte	0x04, 0x17
        /*001a*/ 	.short	(.L_38 - .L_37)
.L_37:
        /*001c*/ 	.word	0x00000000
        /*0020*/ 	.short	0x000a
        /*0022*/ 	.short	0x0050
        /*0024*/ 	.byte	0x00, 0xf5, 0x21, 0x00


	//----- nvinfo : EIATTR_KPARAM_INFO
	.align		4
.L_38:
        /*0028*/ 	.byte	0x04, 0x17
        /*002a*/ 	.short	(.L_40 - .L_39)
.L_39:
        /*002c*/ 	.word	0x00000000
        /*0030*/ 	.short	0x0009
        /*0032*/ 	.short	0x0048
        /*0034*/ 	.byte	0x00, 0xf5, 0x21, 0x00


	//----- nvinfo : EIATTR_KPARAM_INFO
	.align		4
.L_40:
        /*0038*/ 	.byte	0x04, 0x17
        /*003a*/ 	.short	(.L_42 - .L_41)
.L_41:
        /*003c*/ 	.word	0x00000000
        /*0040*/ 	.short	0x0008
        /*0042*/ 	.short	0x0040
        /*0044*/ 	.byte	0x00, 0xf5, 0x21, 0x00


	//----- nvinfo : EIATTR_KPARAM_INFO
	.align		4
.L_42:
        /*0048*/ 	.byte	0x04, 0x17
        /*004a*/ 	.short	(.L_44 - .L_43)
.L_43:
        /*004c*/ 	.word	0x00000000
        /*0050*/ 	.short	0x0007
        /*0052*/ 	.short	0x0038
        /*0054*/ 	.byte	0x00, 0xf5, 0x21, 0x00


	//----- nvinfo : EIATTR_KPARAM_INFO
	.align		4
.L_44:
        /*0058*/ 	.byte	0x04, 0x17
        /*005a*/ 	.short	(.L_46 - .L_45)
.L_45:
        /*005c*/ 	.word	0x00000000
        /*0060*/ 	.short	0x0006
        /*0062*/ 	.short	0x0030
        /*0064*/ 	.byte	0x00, 0xf5, 0x21, 0x00


	//----- nvinfo : EIATTR_KPARAM_INFO
	.align		4
.L_46:
        /*0068*/ 	.byte	0x04, 0x17
        /*006a*/ 	.short	(.L_48 - .L_47)
.L_47:
        /*006c*/ 	.word	0x00000000
        /*0070*/ 	.short	0x0005
        /*0072*/ 	.short	0x0028
        /*0074*/ 	.byte	0x00, 0xf5, 0x21, 0x00


	//----- nvinfo : EIATTR_KPARAM_INFO
	.align		4
.L_48:
        /*0078*/ 	.byte	0x04, 0x17
        /*007a*/ 	.short	(.L_50 - .L_49)
.L_49:
        /*007c*/ 	.word	0x00000000
        /*0080*/ 	.short	0x0004
        /*0082*/ 	.short	0x0020
        /*0084*/ 	.byte	0x00, 0xf5, 0x21, 0x00


	//----- nvinfo : EIATTR_KPARAM_INFO
	.align		4
.L_50:
        /*0088*/ 	.byte	0x04, 0x17
        /*008a*/ 	.short	(.L_52 - .L_51)
.L_51:
        /*008c*/ 	.word	0x00000000
        /*0090*/ 	.short	0x0003
        /*0092*/ 	.short	0x0018
        /*0094*/ 	.byte	0x00, 0xf5, 0x21, 0x00


	//----- nvinfo : EIATTR_KPARAM_INFO
	.align		4
.L_52:
        /*0098*/ 	.byte	0x04, 0x17
        /*009a*/ 	.short	(.L_54 - .L_53)
.L_53:
        /*009c*/ 	.word	0x00000000
        /*00a0*/ 	.short	0x0002
        /*00a2*/ 	.short	0x0010
        /*00a4*/ 	.byte	0x00, 0xf5, 0x21, 0x00


	//----- nvinfo : EIATTR_KPARAM_INFO
	.align		4
.L_54:
        /*00a8*/ 	.byte	0x04, 0x17
        /*00aa*/ 	.short	(.L_56 - .L_55)
.L_55:
        /*00ac*/ 	.word	0x00000000
        /*00b0*/ 	.short	0x0001
        /*00b2*/ 	.short	0x0008
        /*00b4*/ 	.byte	0x00, 0xf5, 0x21, 0x00


	//----- nvinfo : EIATTR_KPARAM_INFO
	.align		4
.L_56:
        /*00b8*/ 	.byte	0x04, 0x17
        /*00ba*/ 	.short	(.L_58 - .L_57)
.L_57:
        /*00bc*/ 	.word	0x00000000
        /*00c0*/ 	.short	0x0000
        /*00c2*/ 	.short	0x0000
        /*00c4*/ 	.byte	0x00, 0xf5, 0x21, 0x00


	//----- nvinfo : EIATTR_SPARSE_MMA_MASK
	.align		4
.L_58:
        /*00c8*/ 	.byte	0x03, 0x50
        /*00ca*/ 	.short	0x0000


	//----- nvinfo : EIATTR_MAXREG_COUNT
	.align		4
        /*00cc*/ 	.byte	0x03, 0x1b
        /*00ce*/ 	.short	0x00ff


	//----- nvinfo : EIATTR_MERCURY_ISA_VERSION
	.align		4
        /*00d0*/ 	.byte	0x03, 0x5f
        /*00d2*/ 	.short	0x0101


	//----- nvinfo : EIATTR_VRC_CTA_INIT_COUNT
	.align		4
        /*00d4*/ 	.byte	0x02, 0x4a
	.zero		1
	.zero		1


	//----- nvinfo : EIATTR_EXIT_INSTR_OFFSETS
	.align		4
        /*00d8*/ 	.byte	0x04, 0x1c
        /*00da*/ 	.short	(.L_60 - .L_59)


	//   ....[0]....
.L_59:
        /*00dc*/ 	.word	0x00000090


	//   ....[1]....
        /*00e0*/ 	.word	0x00000120


	//   ....[2]....
        /*00e4*/ 	.word	0x000001f0


	//   ....[3]....
        /*00e8*/ 	.word	0x00000450


	//----- nvinfo : EIATTR_CRS_STACK_SIZE
	.align		4
.L_60:
        /*00ec*/ 	.byte	0x04, 0x1e
        /*00ee*/ 	.short	(.L_62 - .L_61)
.L_61:
        /*00f0*/ 	.word	0x00000000


	//----- nvinfo : EIATTR_CBANK_PARAM_SIZE
	.align		4
.L_62:
        /*00f4*/ 	.byte	0x03, 0x19
        /*00f6*/ 	.short	0x0060


	//----- nvinfo : EIATTR_PARAM_CBANK
	.align		4
        /*00f8*/ 	.byte	0x04, 0x0a
        /*00fa*/ 	.short	(.L_64 - .L_63)
	.align		4
.L_63:
        /*00fc*/ 	.word	index@(.nv.constant0._Z6kernelPiS_S_S_S_PdS0_S_S_S_S_S_)
        /*0100*/ 	.short	0x0380
        /*0102*/ 	.short	0x0060


	//----- nvinfo : EIATTR_SW_WAR
	.align		4
.L_64:
        /*0104*/ 	.byte	0x04, 0x36
        /*0106*/ 	.short	(.L_66 - .L_65)
.L_65:
        /*0108*/ 	.word	0x00000008
.L_66:


//--------------------- .nv.callgraph             --------------------------
	.section	.nv.callgraph,"",@"SHT_CUDA_CALLGRAPH"
	.align	4
	.sectionentsize	8
	.align		4
        /*0000*/ 	.word	0x00000000
	.align		4
        /*0004*/ 	.word	0xffffffff
	.align		4
        /*0008*/ 	.word	index@(_Z6updatePdPi)
	.align		4
        /*000c*/ 	.word	index@(vprintf)
	.align		4
        /*0010*/ 	.word	0x00000000
	.align		4
        /*0014*/ 	.word	0xfffffffe
	.align		4
        /*0018*/ 	.word	0x00000000
	.align		4
        /*001c*/ 	.word	0xfffffffd
	.align		4
        /*0020*/ 	.word	0x00000000
	.align		4
        /*0024*/ 	.word	0xfffffffc


//--------------------- .nv.constant4             --------------------------
	.section	.nv.constant4,"a",@progbits
	.align	8
	.align		8
.nv.constant4:
        /*0000*/ 	.dword	vprintf
	.align		8
        /*0008*/ 	.dword	$str


//--------------------- .text._Z6updatePdPi       --------------------------
	.section	.text._Z6updatePdPi,"ax",@progbits
	.align	128
        .global         _Z6updatePdPi
        .type           _Z6updatePdPi,@function
        .size           _Z6updatePdPi,(.L_x_14 - _Z6updatePdPi)
        .other          _Z6updatePdPi,@"STO_CUDA_ENTRY STV_DEFAULT"
_Z6updatePdPi:
.text._Z6updatePdPi:
[----:B------:R-:W0:Y:S08]  /*0000*/  LDC R1, c[0x0][0x37c] ;  /* 0x0000df00ff017b82 */ /* 0x000e300000000800 */
[----:B------:R-:W1:Y:S01]  /*0010*/  LDC.64 R4, c[0x0][0x388] ;  /* 0x0000e200ff047b82 */ /* 0x000e620000000a00 */
[----:B------:R-:W1:Y:S01]  /*0020*/  LDCU.64 UR36, c[0x0][0x358] ;  /* 0x00006b00ff2477ac */ /* 0x000e620008000a00 */
[----:B0-----:R-:W-:Y:S01]  /*0030*/  VIADD R1, R1, 0xfffffff8 ;  /* 0xfffffff801017836 */ /* 0x001fe20000000000 */
[----:B-1----:R-:W2:Y:S01]  /*0040*/  LDG.E R4, desc[UR36][R4.64] ;  /* 0x0000002404047981 */ /* 0x002ea2000c1e1900 */
[----:B------:R-:W0:Y:S03]  /*0050*/  LDCU UR4, c[0x0][0x2f8] ;  /* 0x00005f00ff0477ac */ /* 0x000e260008000800 */
[----:B0-----:R-:W-:-:S02]  /*0060*/  IADD3 R2, P1, PT, R1, UR4, RZ ;  /* 0x0000000401027c10 */ /* 0x001fc4000ff3e0ff */
[----:B--2---:R-:W-:-:S13]  /*0070*/  ISETP.GE.AND P0, PT, R4, 0x1, PT ;  /* 0x000000010400780c */ /* 0x004fda0003f06270 */
[----:B------:R-:W-:Y:S05]  /*0080*/  @!P0 EXIT ;  /* 0x000000000000894d */ /* 0x000fea0003800000 */
[----:B------:R-:W0:Y:S01]  /*0090*/  S2R R17, SR_TID.X ;  /* 0x0000000000117919 */ /* 0x000e220000002100 */
[----:B------:R-:W1:Y:S01]  /*00a0*/  LDCU UR4, c[0x0][0x2fc] ;  /* 0x00005f80ff0477ac */ /* 0x000e620008000800 */
[----:B------:R-:W-:Y:S01]  /*00b0*/  HFMA2 R18, -RZ, RZ, 0, 0 ;  /* 0x00000000ff127431 */ /* 0x000fe200000001ff */
[----:B------:R-:W0:Y:S01]  /*00c0*/  S2R R0, SR_CTAID.X ;  /* 0x0000000000007919 */ /* 0x000e220000002500 */
[----:B------:R-:W2:Y:S01]  /*00d0*/  LDCU UR5, c[0x0][0x360] ;  /* 0x00006c00ff0577ac */ /* 0x000ea20008000800 */
[----:B------:R-:W2:Y:S01]  /*00e0*/  LDCU UR38, c[0x0][0x370] ;  /* 0x00006e00ff2677ac */ /* 0x000ea20008000800 */
[----:B-1----:R-:W-:Y:S01]  /*00f0*/  IMAD.X R16, RZ, RZ, UR4, P1 ;  /* 0x00000004ff107e24 */ /* 0x002fe200088e06ff */
[----:B--2---:R-:W-:Y:S02]  /*0100*/  UIMAD UR38, UR5, UR38, URZ ;  /* 0x00000026052672a4 */ /* 0x004fe4000f8e02ff */
[----:B0-----:R-:W-:-:S10]  /*0110*/  IMAD R17, R0, UR5, R17 ;  /* 0x0000000500117c24 */ /* 0x001fd4000f8e0211 */
.L_x_3:
[----:B------:R-:W-:Y:S01]  /*0120*/  IMAD.IADD R3, R17, 0x1, R18 ;  /* 0x0000000111037824 */ /* 0x000fe200078e0212 */
[----:B------:R-:W-:Y:S04]  /*0130*/  BSSY.RECONVERGENT B6, `(.L_x_0) ;  /* 0x0000016000067945 */ /* 0x000fe80003800200 */
[----:B------:R-:W-:-:S13]  /*0140*/  ISETP.GE.AND P0, PT, R3, R4, PT ;  /* 0x000000040300720c */ /* 0x000fda0003f06270 */
[----:B0-----:R-:W-:Y:S05]  /*0150*/  @P0 BRA `(.L_x_1) ;  /* 0x00000000004c0947 */ /* 0x001fea0003800000 */
[----:B------:R-:W0:Y:S02]  /*0160*/  LDC.64 R8, c[0x0][0x380] ;  /* 0x0000e000ff087b82 */ /* 0x000e240000000a00 */
[----:B0-----:R-:W-:-:S05]  /*0170*/  IMAD.WIDE R8, R3, 0x8, R8 ;  /* 0x0000000803087825 */ /* 0x001fca00078e0208 */
[----:B------:R-:W2:Y:S01]  /*0180*/  LDG.E.64 R10, desc[UR36][R8.64] ;  /* 0x00000024080a7981 */ /* 0x000ea2000c1e1b00 */
[----:B------:R-:W-:Y:S01]  /*0190*/  UMOV UR4, 0x33333333 ;  /* 0x3333333300047882 */ /* 0x000fe20000000000 */
[----:B------:R-:W-:Y:S01]  /*01a0*/  UMOV UR5, 0x3feb3333 ;  /* 0x3feb333300057882 */ /* 0x000fe20000000000 */
[----:B------:R-:W-:Y:S01]  /*01b0*/  MOV R0, 0x0 ;  /* 0x0000000000007802 */ /* 0x000fe20000000f00 */
[----:B------:R-:W-:Y:S01]  /*01c0*/  IMAD.MOV.U32 R7, RZ, RZ, R16 ;  /* 0x000000ffff077224 */ /* 0x000fe200078e0010 */
[----:B------:R-:W-:Y:S02]  /*01d0*/  MOV R6, R2 ;  /* 0x0000000200067202 */ /* 0x000fe40000000f00 */
[----:B------:R0:W1:Y:S01]  /*01e0*/  LDC.64 R12, c[0x4][R0] ;  /* 0x01000000000c7b82 */ /* 0x0000620000000a00 */
[----:B--2---:R-:W-:Y:S01]  /*01f0*/  DMUL R10, R10, UR4 ;  /* 0x000000040a0a7c28 */ /* 0x004fe20008000000 */
[----:B------:R-:W2:Y:S06]  /*0200*/  LDCU.64 UR4, c[0x4][0x8] ;  /* 0x01000100ff0477ac */ /* 0x000eac0008000a00 */
[----:B------:R0:W-:Y:S04]  /*0210*/  STG.E.64 desc[UR36][R8.64], R10 ;  /* 0x0000000a08007986 */ /* 0x0001e8000c101b24 */
[----:B------:R0:W-:Y:S01]  /*0220*/  STL.64 [R1], R10 ;  /* 0x0000000a01007387 */ /* 0x0001e20000100a00 */
[----:B--2---:R-:W-:Y:S01]  /*0230*/  MOV R4, UR4 ;  /* 0x0000000400047c02 */ /* 0x004fe20008000f00 */
[----:B-1----:R-:W-:-:S07]  /*0240*/  IMAD.U32 R5, RZ, RZ, UR5 ;  /* 0x00000005ff057e24 */ /* 0x002fce000f8e00ff */
[----:B------:R-:W-:-:S07]  /*0250*/  LEPC R20, `(.L_x_2) ;  /* 0x000000001014794e */ /* 0x000fce0000000000 */
[----:B0-----:R-:W-:Y:S05]  /*0260*/  CALL.ABS.NOINC R12 ;  /* 0x000000000c007343 */ /* 0x001fea0003c00000 */
.L_x_2:
[----:B------:R-:W0:Y:S02]  /*0270*/  LDC.64 R4, c[0x0][0x388] ;  /* 0x0000e200ff047b82 */ /* 0x000e240000000a00 */
[----:B0-----:R0:W5:Y:S02]  /*0280*/  LDG.E R4, desc[UR36][R4.64] ;  /* 0x0000002404047981 */ /* 0x001164000c1e1900 */
.L_x_1:
[----:B------:R-:W-:Y:S05]  /*0290*/  BSYNC.RECONVERGENT B6 ;  /* 0x0000000000067941 */ /* 0x000fea0003800200 */
.L_x_0:
[----:B------:R-:W-:-:S04]  /*02a0*/  IADD3 R18, PT, PT, R18, UR38, RZ ;  /* 0x0000002612127c10 */ /* 0x000fc8000fffe0ff */
[----:B-----5:R-:W-:-:S13]  /*02b0*/  ISETP.GE.AND P0, PT, R18, R4, PT ;  /* 0x000000041200720c */ /* 0x020fda0003f06270 */
[----:B------:R-:W-:Y:S05]  /*02c0*/  @!P0 BRA `(.L_x_3) ;  /* 0xfffffffc00948947 */ /* 0x000fea000383ffff */
[----:B------:R-:W-:Y:S05]  /*02d0*/  EXIT ;  /* 0x000000000000794d */ /* 0x000fea0003800000 */
.L_x_4:
[----:B------:R-:W-:-:S00]  /*02e0*/  BRA `(.L_x_4) ;  /* 0xfffffffc00fc7947 */ /* 0x000fc0000383ffff */
[----:B------:R-:W-:-:S00]  /*02f0*/  NOP ;  /* 0x0000000000007918 */ /* 0x000fc00000000000 */
        /* <DEDUP_REMOVED lines=8> */
.L_x_14:


//--------------------- .text._Z6kernelPiS_S_S_S_PdS0_S_S_S_S_S_ --------------------------
	.section	.text._Z6kernelPiS_S_S_S_PdS0_S_S_S_S_S_,"ax",@progbits
	.align	128
        .global         _Z6kernelPiS_S_S_S_PdS0_S_S_S_S_S_
        .type           _Z6kernelPiS_S_S_S_PdS0_S_S_S_S_S_,@function
        .size           _Z6kernelPiS_S_S_S_PdS0_S_S_S_S_S_,(.L_x_13 - _Z6kernelPiS_S_S_S_PdS0_S_S_S_S_S_)
        .other          _Z6kernelPiS_S_S_S_PdS0_S_S_S_S_S_,@"STO_CUDA_ENTRY STV_DEFAULT"
_Z6kernelPiS_S_S_S_PdS0_S_S_S_S_S_:
.text._Z6kernelPiS_S_S_S_PdS0_S_S_S_S_S_:
[----:B------:R-:W-:Y:S08]  /*0000*/  LDC R1, c[0x0][0x37c] ;  /* 0x0000df00ff017b82 */ /* 0x000ff00000000800 */
[----:B------:R-:W0:Y:S01]  /*0010*/  LDC.64 R2, c[0x0][0x380] ;  /* 0x0000e000ff027b82 */ /* 0x000e220000000a00 */
[----:B------:R-:W0:Y:S07]  /*0020*/  LDCU.64 UR4, c[0x0][0x358] ;  /* 0x00006b00ff0477ac */ /* 0x000e2e0008000a00 */
[----:B------:R-:W1:Y:S01]  /*0030*/  LDC.64 R4, c[0x0][0x388] ;  /* 0x0000e200ff047b82 */ /* 0x000e620000000a00 */
[----:B0-----:R-:W2:Y:S04]  /*0040*/  LDG.E R2, desc[UR4][R2.64] ;  /* 0x0000000402027981 */ /* 0x001ea8000c1e1900 */
[----:B-1----:R-:W3:Y:S03]  /*0050*/  LDG.E R4, desc[UR4][R4.64] ;  /* 0x0000000404047981 */ /* 0x002ee6000c1e1900 */
[----:B------:R-:W2:Y:S02]  /*0060*/  S2UR UR6, SR_CTAID.X ;  /* 0x00000000000679c3 */ /* 0x000ea40000002500 */
[----:B--2---:R-:W-:-:S05]  /*0070*/  VIADD R7, R2, UR6 ;  /* 0x0000000602077c36 */ /* 0x004fca0008000000 */
[----:B---3--:R-:W-:-:S13]  /*0080*/  ISETP.GE.AND P0, PT, R7, R4, PT ;  /* 0x000000040700720c */ /* 0x008fda0003f06270 */
[----:B------:R-:W-:Y:S05]  /*0090*/  @P0 EXIT ;  /* 0x000000000000094d */ /* 0x000fea0003800000 */
[----:B------:R-:W0:Y:S08]  /*00a0*/  LDC.64 R2, c[0x0][0x3c8] ;  /* 0x0000f200ff027b82 */ /* 0x000e300000000a00 */
[----:B------:R-:W1:Y:S01]  /*00b0*/  LDC.64 R4, c[0x0][0x390] ;  /* 0x0000e400ff047b82 */ /* 0x000e620000000a00 */
[----:B0-----:R-:W-:-:S05]  /*00c0*/  IMAD.WIDE R2, R7, 0x4, R2 ;  /* 0x0000000407027825 */ /* 0x001fca00078e0202 */
[----:B------:R-:W1:Y:S01]  /*00d0*/  LDG.E R7, desc[UR4][R2.64] ;  /* 0x0000000402077981 */ /* 0x000e62000c1e1900 */
[----:B------:R-:W0:Y:S01]  /*00e0*/  S2R R9, SR_TID.X ;  /* 0x0000000000097919 */ /* 0x000e220000002100 */
[----:B-1----:R-:W-:-:S06]  /*00f0*/  IMAD.WIDE R4, R7, 0x4, R4 ;  /* 0x0000000407047825 */ /* 0x002fcc00078e0204 */
[----:B------:R-:W0:Y:S02]  /*0100*/  LDG.E R4, desc[UR4][R4.64] ;  /* 0x0000000404047981 */ /* 0x000e24000c1e1900 */
[----:B0-----:R-:W-:-:S13]  /*0110*/  ISETP.GE.AND P0, PT, R9, R4, PT ;  /* 0x000000040900720c */ /* 0x001fda0003f06270 */
[----:B------:R-:W-:Y:S05]  /*0120*/  @P0 EXIT ;  /* 0x000000000000094d */ /* 0x000fea0003800000 */
[----:B------:R-:W0:Y:S08]  /*0130*/  LDC.64 R2, c[0x0][0x3d0] ;  /* 0x0000f400ff027b82 */ /* 0x000e300000000a00 */
[----:B------:R-:W1:Y:S01]  /*0140*/  LDC.64 R4, c[0x0][0x398] ;  /* 0x0000e600ff047b82 */ /* 0x000e620000000a00 */
[----:B0-----:R-:W-:-:S06]  /*0150*/  IMAD.WIDE R2, R7, 0x4, R2 ;  /* 0x0000000407027825 */ /* 0x001fcc00078e0202 */
[----:B------:R-:W2:Y:S02]  /*0160*/  LDG.E R2, desc[UR4][R2.64] ;  /* 0x0000000402027981 */ /* 0x000ea4000c1e1900 */
[----:B--2---:R-:W-:-:S04]  /*0170*/  IMAD.IADD R7, R2, 0x1, R9 ;  /* 0x0000000102077824 */ /* 0x004fc800078e0209 */
[----:B-1----:R-:W-:Y:S02]  /*0180*/  IMAD.WIDE R4, R7, 0x4, R4 ;  /* 0x0000000407047825 */ /* 0x002fe400078e0204 */
[----:B------:R-:W0:Y:S04]  /*0190*/  LDC.64 R6, c[0x0][0x3a0] ;  /* 0x0000e800ff067b82 */ /* 0x000e280000000a00 */
[----:B------:R-:W0:Y:S01]  /*01a0*/  LDG.E R4, desc[UR4][R4.64] ;  /* 0x0000000404047981 */ /* 0x000e22000c1e1900 */
[----:B------:R-:W1:Y:S01]  /*01b0*/  S2R R9, SR_TID.Y ;  /* 0x0000000000097919 */ /* 0x000e620000002200 */
[----:B0-----:R-:W-:-:S06]  /*01c0*/  IMAD.WIDE R6, R4, 0x4, R6 ;  /* 0x0000000404067825 */ /* 0x001fcc00078e0206 */
[----:B------:R-:W1:Y:S02]  /*01d0*/  LDG.E R6, desc[UR4][R6.64] ;  /* 0x0000000406067981 */ /* 0x000e64000c1e1900 */
[----:B-1----:R-:W-:-:S13]  /*01e0*/  ISETP.GE.AND P0, PT, R9, R6, PT ;  /* 0x000000060900720c */ /* 0x002fda0003f06270 */
[----:B------:R-:W-:Y:S05]  /*01f0*/  @P0 EXIT ;  /* 0x000000000000094d */ /* 0x000fea0003800000 */
[----:B------:R-:W0:Y:S08]  /*0200*/  LDC.64 R2, c[0x0][0x3d8] ;  /* 0x0000f600ff027b82 */ /* 0x000e300000000a00 */
[----:B------:R-:W1:Y:S08]  /*0210*/  LDC.64 R10, c[0x0][0x3b8] ;  /* 0x0000ee00ff0a7b82 */ /* 0x000e700000000a00 */
[----:B------:R-:W2:Y:S01]  /*0220*/  LDC.64 R12, c[0x0][0x3c0] ;  /* 0x0000f000ff0c7b82 */ /* 0x000ea20000000a00 */
[----:B0-----:R-:W-:-:S06]  /*0230*/  IMAD.WIDE R2, R4, 0x4, R2 ;  /* 0x0000000404027825 */ /* 0x001fcc00078e0202 */
[----:B------:R-:W3:Y:S02]  /*0240*/  LDG.E R2, desc[UR4][R2.64] ;  /* 0x0000000402027981 */ /* 0x000ee4000c1e1900 */
[----:B---3--:R-:W-:Y:S02]  /*0250*/  IMAD.IADD R5, R2, 0x1, R9 ;  /* 0x0000000102057824 */ /* 0x008fe400078e0209 */
[----:B------:R-:W0:Y:S02]  /*0260*/  LDC.64 R8, c[0x0][0x3b0] ;  /* 0x0000ec00ff087b82 */ /* 0x000e240000000a00 */
[----:B-1----:R-:W-:-:S06]  /*0270*/  IMAD.WIDE R10, R5, 0x4, R10 ;  /* 0x00000004050a7825 */ /* 0x002fcc00078e020a */
[----:B------:R-:W2:Y:S02]  /*0280*/  LDG.E R11, desc[UR4][R10.64] ;  /* 0x000000040a0b7981 */ /* 0x000ea4000c1e1900 */
[----:B--2---:R-:W-:-:S05]  /*0290*/  IMAD.WIDE R12, R11, 0x4, R12 ;  /* 0x000000040b0c7825 */ /* 0x004fca00078e020c */
[----:B------:R-:W2:Y:S01]  /*02a0*/  LDG.E R6, desc[UR4][R12.64] ;  /* 0x000000040c067981 */ /* 0x000ea2000c1e1900 */
[----:B0-----:R-:W-:-:S06]  /*02b0*/  IMAD.WIDE R8, R11, 0x8, R8 ;  /* 0x000000080b087825 */ /* 0x001fcc00078e0208 */
[----:B------:R-:W3:Y:S01]  /*02c0*/  LDG.E.64 R8, desc[UR4][R8.64] ;  /* 0x0000000408087981 */ /* 0x000ee2000c1e1b00 */
[----:B------:R-:W-:Y:S01]  /*02d0*/  IMAD.MOV.U32 R2, RZ, RZ, 0x1 ;  /* 0x00000001ff027424 */ /* 0x000fe200078e00ff */
[----:B------:R-:W-:Y:S01]  /*02e0*/  BSSY.RECONVERGENT B0, `(.L_x_5) ;  /* 0x0000015000007945 */ /* 0x000fe20003800200 */
[----:B--2---:R-:W0:Y:S01]  /*02f0*/  I2F.F64 R6, R6 ;  /* 0x0000000600067312 */ /* 0x004e220000201c00 */
[----:B---3--:R-:W-:-:S07]  /*0300*/  FSETP.GEU.AND P1, PT, |R9|, 6.5827683646048100446e-37, PT ;  /* 0x036000000900780b */ /* 0x008fce0003f2e200 */
[----:B0-----:R-:W0:Y:S02]  /*0310*/  MUFU.RCP64H R3, R7 ;  /* 0x0000000700037308 */ /* 0x001e240000001800 */
[----:B0-----:R-:W-:-:S08]  /*0320*/  DFMA R14, -R6, R2, 1 ;  /* 0x3ff00000060e742b */ /* 0x001fd00000000102 */
[----:B------:R-:W-:-:S08]  /*0330*/  DFMA R14, R14, R14, R14 ;  /* 0x0000000e0e0e722b */ /* 0x000fd0000000000e */
[----:B------:R-:W-:-:S08]  /*0340*/  DFMA R14, R2, R14, R2 ;  /* 0x0000000e020e722b */ /* 0x000fd00000000002 */
[----:B------:R-:W-:-:S08]  /*0350*/  DFMA R2, -R6, R14, 1 ;  /* 0x3ff000000602742b */ /* 0x000fd0000000010e */
[----:B------:R-:W-:Y:S01]  /*0360*/  DFMA R2, R14, R2, R14 ;  /* 0x000000020e02722b */ /* 0x000fe2000000000e */
[----:B------:R-:W0:Y:S07]  /*0370*/  LDC.64 R14, c[0x0][0x3a8] ;  /* 0x0000ea00ff0e7b82 */ /* 0x000e2e0000000a00 */
[----:B------:R-:W-:-:S08]  /*0380*/  DMUL R10, R8, R2 ;  /* 0x00000002080a7228 */ /* 0x000fd00000000000 */
[----:B------:R-:W-:-:S08]  /*0390*/  DFMA R12, -R6, R10, R8 ;  /* 0x0000000a060c722b */ /* 0x000fd00000000108 */
[----:B------:R-:W-:Y:S01]  /*03a0*/  DFMA R2, R2, R12, R10 ;  /* 0x0000000c0202722b */ /* 0x000fe2000000000a */
[----:B0-----:R-:W-:-:S09]  /*03b0*/  IMAD.WIDE R4, R4, 0x8, R14 ;  /* 0x0000000804047825 */ /* 0x001fd200078e020e */
[----:B------:R-:W-:-:S05]  /*03c0*/  FFMA R0, RZ, R7, R3 ;  /* 0x00000007ff007223 */ /* 0x000fca0000000003 */
[----:B------:R-:W-:-:S13]  /*03d0*/  FSETP.GT.AND P0, PT, |R0|, 1.469367938527859385e-39, PT ;  /* 0x001000000000780b */ /* 0x000fda0003f04200 */
[----:B------:R-:W-:Y:S05]  /*03e0*/  @P0 BRA P1, `(.L_x_6) ;  /* 0x0000000000100947 */ /* 0x000fea0000800000 */
[----:B------:R-:W-:-:S07]  /*03f0*/  MOV R0, 0x410 ;  /* 0x0000041000007802 */ /* 0x000fce0000000f00 */
[----:B------:R-:W-:Y:S05]  /*0400*/  CALL.REL.NOINC `($__internal_0_$__cuda_sm20_div_rn_f64_full) ;  /* 0x0000000000147944 */ /* 0x000fea0003c00000 */
[----:B------:R-:W-:Y:S02]  /*0410*/  IMAD.MOV.U32 R2, RZ, RZ, R12 ;  /* 0x000000ffff027224 */ /* 0x000fe400078e000c */
[----:B------:R-:W-:-:S07]  /*0420*/  IMAD.MOV.U32 R3, RZ, RZ, R13 ;  /* 0x000000ffff037224 */ /* 0x000fce00078e000d */
.L_x_6:
[----:B------:R-:W-:Y:S05]  /*0430*/  BSYNC.RECONVERGENT B0 ;  /* 0x0000000000007941 */ /* 0x000fea0003800200 */
.L_x_5:
[----:B------:R-:W-:Y:S01]  /*0440*/  REDG.E.ADD.F64.RN.STRONG.GPU desc[UR4][R4.64], R2 ;  /* 0x00000002040079a6 */ /* 0x000fe2000c12ff04 */
[----:B------:R-:W-:Y:S05]  /*0450*/  EXIT ;  /* 0x000000000000794d */ /* 0x000fea0003800000 */
        .weak           $__internal_0_$__cuda_sm20_div_rn_f64_full
        .type           $__internal_0_$__cuda_sm20_div_rn_f64_full,@function
        .size           $__internal_0_$__cuda_sm20_div_rn_f64_full,(.L_x_13 - $__internal_0_$__cuda_sm20_div_rn_f64_full)
$__internal_0_$__cuda_sm20_div_rn_f64_full:
[C---:B------:R-:W-:Y:S01]  /*0460*/  FSETP.GEU.AND P0, PT, |R7|.reuse, 1.469367938527859385e-39, PT ;  /* 0x001000000700780b */ /* 0x040fe20003f0e200 */
[----:B------:R-:W-:Y:S01]  /*0470*/  IMAD.MOV.U32 R16, RZ, RZ, 0x1 ;  /* 0x00000001ff107424 */ /* 0x000fe200078e00ff */
[----:B------:R-:W-:Y:S01]  /*0480*/  LOP3.LUT R2, R7, 0x800fffff, RZ, 0xc0, !PT ;  /* 0x800fffff07027812 */ /* 0x000fe200078ec0ff */
[----:B------:R-:W-:Y:S01]  /*0490*/  BSSY.RECONVERGENT B1, `(.L_x_7) ;  /* 0x0000055000017945 */ /* 0x000fe20003800200 */
[C---:B------:R-:W-:Y:S02]  /*04a0*/  FSETP.GEU.AND P2, PT, |R9|.reuse, 1.469367938527859385e-39, PT ;  /* 0x001000000900780b */ /* 0x040fe40003f4e200 */
[----:B------:R-:W-:Y:S01]  /*04b0*/  LOP3.LUT R3, R2, 0x3ff00000, RZ, 0xfc, !PT ;  /* 0x3ff0000002037812 */ /* 0x000fe200078efcff */
[----:B------:R-:W-:Y:S01]  /*04c0*/  IMAD.MOV.U32 R2, RZ, RZ, R6 ;  /* 0x000000ffff027224 */ /* 0x000fe200078e0006 */
[----:B------:R-:W-:Y:S02]  /*04d0*/  LOP3.LUT R12, R9, 0x7ff00000, RZ, 0xc0, !PT ;  /* 0x7ff00000090c7812 */ /* 0x000fe400078ec0ff */
[----:B------:R-:W-:-:S03]  /*04e0*/  LOP3.LUT R15, R7, 0x7ff00000, RZ, 0xc0, !PT ;  /* 0x7ff00000070f7812 */ /* 0x000fc600078ec0ff */
[----:B------:R-:W-:Y:S01]  /*04f0*/  @!P0 DMUL R2, R6, 8.98846567431157953865e+307 ;  /* 0x7fe0000006028828 */ /* 0x000fe20000000000 */
[----:B------:R-:W-:-:S03]  /*0500*/  ISETP.GE.U32.AND P1, PT, R12, R15, PT ;  /* 0x0000000f0c00720c */ /* 0x000fc60003f26070 */
[----:B------:R-:W-:Y:S01]  /*0510*/  @!P2 LOP3.LUT R13, R7, 0x7ff00000, RZ, 0xc0, !PT ;  /* 0x7ff00000070da812 */ /* 0x000fe200078ec0ff */
[----:B------:R-:W-:Y:S01]  /*0520*/  @!P2 IMAD.MOV.U32 R18, RZ, RZ, RZ ;  /* 0x000000ffff12a224 */ /* 0x000fe200078e00ff */
[----:B------:R-:W0:Y:S02]  /*0530*/  MUFU.RCP64H R17, R3 ;  /* 0x0000000300117308 */ /* 0x000e240000001800 */
[----:B------:R-:W-:Y:S01]  /*0540*/  @!P2 ISETP.GE.U32.AND P3, PT, R12, R13, PT ;  /* 0x0000000d0c00a20c */ /* 0x000fe20003f66070 */
[----:B------:R-:W-:-:S05]  /*0550*/  IMAD.MOV.U32 R13, RZ, RZ, 0x1ca00000 ;  /* 0x1ca00000ff0d7424 */ /* 0x000fca00078e00ff */
[----:B------:R-:W-:-:S04]  /*0560*/  @!P2 SEL R19, R13, 0x63400000, !P3 ;  /* 0x634000000d13a807 */ /* 0x000fc80005800000 */
[----:B------:R-:W-:-:S04]  /*0570*/  @!P2 LOP3.LUT R19, R19, 0x80000000, R9, 0xf8, !PT ;  /* 0x800000001313a812 */ /* 0x000fc800078ef809 */
[----:B------:R-:W-:Y:S01]  /*0580*/  @!P2 LOP3.LUT R19, R19, 0x100000, RZ, 0xfc, !PT ;  /* 0x001000001313a812 */ /* 0x000fe200078efcff */
[----:B0-----:R-:W-:-:S08]  /*0590*/  DFMA R10, R16, -R2, 1 ;  /* 0x3ff00000100a742b */ /* 0x001fd00000000802 */
[----:B------:R-:W-:-:S08]  /*05a0*/  DFMA R10, R10, R10, R10 ;  /* 0x0000000a0a0a722b */ /* 0x000fd0000000000a */
[----:B------:R-:W-:Y:S01]  /*05b0*/  DFMA R16, R16, R10, R16 ;  /* 0x0000000a1010722b */ /* 0x000fe20000000010 */
[----:B------:R-:W-:Y:S01]  /*05c0*/  SEL R11, R13, 0x63400000, !P1 ;  /* 0x634000000d0b7807 */ /* 0x000fe20004800000 */
[----:B------:R-:W-:-:S03]  /*05d0*/  IMAD.MOV.U32 R10, RZ, RZ, R8 ;  /* 0x000000ffff0a7224 */ /* 0x000fc600078e0008 */
[----:B------:R-:W-:-:S03]  /*05e0*/  LOP3.LUT R11, R11, 0x800fffff, R9, 0xf8, !PT ;  /* 0x800fffff0b0b7812 */ /* 0x000fc600078ef809 */
[----:B------:R-:W-:-:S03]  /*05f0*/  DFMA R20, R16, -R2, 1 ;  /* 0x3ff000001014742b */ /* 0x000fc60000000802 */
[----:B------:R-:W-:-:S05]  /*0600*/  @!P2 DFMA R10, R10, 2, -R18 ;  /* 0x400000000a0aa82b */ /* 0x000fca0000000812 */
[----:B------:R-:W-:Y:S01]  /*0610*/  DFMA R16, R16, R20, R16 ;  /* 0x000000141010722b */ /* 0x000fe20000000010 */
[----:B------:R-:W-:Y:S02]  /*0620*/  IMAD.MOV.U32 R21, RZ, RZ, R12 ;  /* 0x000000ffff157224 */ /* 0x000fe400078e000c */
[----:B------:R-:W-:Y:S01]  /*0630*/  IMAD.MOV.U32 R20, RZ, RZ, R15 ;  /* 0x000000ffff147224 */ /* 0x000fe200078e000f */
[----:B------:R-:W-:Y:S02]  /*0640*/  @!P0 LOP3.LUT R20, R3, 0x7ff00000, RZ, 0xc0, !PT ;  /* 0x7ff0000003148812 */ /* 0x000fe400078ec0ff */
[----:B------:R-:W-:Y:S02]  /*0650*/  @!P2 LOP3.LUT R21, R11, 0x7ff00000, RZ, 0xc0, !PT ;  /* 0x7ff000000b15a812 */ /* 0x000fe400078ec0ff */
[----:B------:R-:W-:Y:S01]  /*0660*/  DMUL R18, R16, R10 ;  /* 0x0000000a10127228 */ /* 0x000fe20000000000 */
[----:B------:R-:W-:Y:S02]  /*0670*/  VIADD R23, R20, 0xffffffff ;  /* 0xffffffff14177836 */ /* 0x000fe40000000000 */
[----:B------:R-:W-:-:S05]  /*0680*/  VIADD R22, R21, 0xffffffff ;  /* 0xffffffff15167836 */ /* 0x000fca0000000000 */
[----:B------:R-:W-:Y:S01]  /*0690*/  DFMA R14, R18, -R2, R10 ;  /* 0x80000002120e722b */ /* 0x000fe2000000000a */
[----:B------:R-:W-:-:S04]  /*06a0*/  ISETP.GT.U32.AND P0, PT, R22, 0x7feffffe, PT ;  /* 0x7feffffe1600780c */ /* 0x000fc80003f04070 */
[----:B------:R-:W-:-:S03]  /*06b0*/  ISETP.GT.U32.OR P0, PT, R23, 0x7feffffe, P0 ;  /* 0x7feffffe1700780c */ /* 0x000fc60000704470 */
[----:B------:R-:W-:-:S10]  /*06c0*/  DFMA R14, R16, R14, R18 ;  /* 0x0000000e100e722b */ /* 0x000fd40000000012 */
[----:B------:R-:W-:Y:S05]  /*06d0*/  @P0 BRA `(.L_x_8) ;  /* 0x00000000006c0947 */ /* 0x000fea0003800000 */
[----:B------:R-:W-:-:S04]  /*06e0*/  LOP3.LUT R9, R7, 0x7ff00000, RZ, 0xc0, !PT ;  /* 0x7ff0000007097812 */ /* 0x000fc800078ec0ff */
[CC--:B------:R-:W-:Y:S02]  /*06f0*/  VIADDMNMX R8, R12.reuse, -R9.reuse, 0xb9600000, !PT ;  /* 0xb96000000c087446 */ /* 0x0c0fe40007800909 */
[----:B------:R-:W-:Y:S02]  /*0700*/  ISETP.GE.U32.AND P0, PT, R12, R9, PT ;  /* 0x000000090c00720c */ /* 0x000fe40003f06070 */
[----:B------:R-:W-:Y:S02]  /*0710*/  VIMNMX R8, PT, PT, R8, 0x46a00000, PT ;  /* 0x46a0000008087848 */ /* 0x000fe40003fe0100 */
[----:B------:R-:W-:-:S05]  /*0720*/  SEL R13, R13, 0x63400000, !P0 ;  /* 0x634000000d0d7807 */ /* 0x000fca0004000000 */
[----:B------:R-:W-:Y:S02]  /*0730*/  IMAD.IADD R16, R8, 0x1, -R13 ;  /* 0x0000000108107824 */ /* 0x000fe400078e0a0d */
[----:B------:R-:W-:Y:S02]  /*0740*/  IMAD.MOV.U32 R8, RZ, RZ, RZ ;  /* 0x000000ffff087224 */ /* 0x000fe400078e00ff */
[----:B------:R-:W-:-:S06]  /*0750*/  VIADD R9, R16, 0x7fe00000 ;  /* 0x7fe0000010097836 */ /* 0x000fcc0000000000 */
[----:B------:R-:W-:-:S10]  /*0760*/  DMUL R12, R14, R8 ;  /* 0x000000080e0c7228 */ /* 0x000fd40000000000 */
[----:B------:R-:W-:-:S13]  /*0770*/  FSETP.GTU.AND P0, PT, |R13|, 1.469367938527859385e-39, PT ;  /* 0x001000000d00780b */ /* 0x000fda0003f0c200 */
[----:B------:R-:W-:Y:S05]  /*0780*/  @P0 BRA `(.L_x_9) ;  /* 0x0000000000940947 */ /* 0x000fea0003800000 */
[----:B------:R-:W-:Y:S01]  /*0790*/  DFMA R2, R14, -R2, R10 ;  /* 0x800000020e02722b */ /* 0x000fe2000000000a */
[----:B------:R-:W-:-:S09]  /*07a0*/  IMAD.MOV.U32 R8, RZ, RZ, RZ ;  /* 0x000000ffff087224 */ /* 0x000fd200078e00ff */
[C---:B------:R-:W-:Y:S02]  /*07b0*/  FSETP.NEU.AND P0, PT, R3.reuse, RZ, PT ;  /* 0x000000ff0300720b */ /* 0x040fe40003f0d000 */
[----:B------:R-:W-:-:S04]  /*07c0*/  LOP3.LUT R7, R3, 0x80000000, R7, 0x48, !PT ;  /* 0x8000000003077812 */ /* 0x000fc800078e4807 */
[----:B------:R-:W-:-:S07]  /*07d0*/  LOP3.LUT R9, R7, R9, RZ, 0xfc, !PT ;  /* 0x0000000907097212 */ /* 0x000fce00078efcff */
[----:B------:R-:W-:Y:S05]  /*07e0*/  @!P0 BRA `(.L_x_9) ;  /* 0x00000000007c8947 */ /* 0x000fea0003800000 */
[----:B------:R-:W-:Y:S01]  /*07f0*/  IMAD.MOV R3, RZ, RZ, -R16 ;  /* 0x000000ffff037224 */ /* 0x000fe200078e0a10 */
[----:B------:R-:W-:Y:S01]  /*0800*/  DMUL.RP R8, R14, R8 ;  /* 0x000000080e087228 */ /* 0x000fe20000008000 */
[----:B------:R-:W-:-:S06]  /*0810*/  IMAD.MOV.U32 R2, RZ, RZ, RZ ;  /* 0x000000ffff027224 */ /* 0x000fcc00078e00ff */
[----:B------:R-:W-:-:S03]  /*0820*/  DFMA R2, R12, -R2, R14 ;  /* 0x800000020c02722b */ /* 0x000fc6000000000e */
[----:B------:R-:W-:-:S03]  /*0830*/  LOP3.LUT R7, R9, R7, RZ, 0x3c, !PT ;  /* 0x0000000709077212 */ /* 0x000fc600078e3cff */
[----:B------:R-:W-:-:S04]  /*0840*/  IADD3 R2, PT, PT, -R16, -0x43300000, RZ ;  /* 0xbcd0000010027810 */ /* 0x000fc80007ffe1ff */
[----:B------:R-:W-:-:S04]  /*0850*/  FSETP.NEU.AND P0, PT, |R3|, R2, PT ;  /* 0x000000020300720b */ /* 0x000fc80003f0d200 */
[----:B------:R-:W-:Y:S02]  /*0860*/  FSEL R12, R8, R12, !P0 ;  /* 0x0000000c080c7208 */ /* 0x000fe40004000000 */
[----:B------:R-:W-:Y:S01]  /*0870*/  FSEL R13, R7, R13, !P0 ;  /* 0x0000000d070d7208 */ /* 0x000fe20004000000 */
[----:B------:R-:W-:Y:S06]  /*0880*/  BRA `(.L_x_9) ;  /* 0x0000000000547947 */ /* 0x000fec0003800000 */
.L_x_8:
[----:B------:R-:W-:-:S14]  /*0890*/  DSETP.NAN.AND P0, PT, R8, R8, PT ;  /* 0x000000080800722a */ /* 0x000fdc0003f08000 */
[----:B------:R-:W-:Y:S05]  /*08a0*/  @P0 BRA `(.L_x_10) ;  /* 0x0000000000440947 */ /* 0x000fea0003800000 */
[----:B------:R-:W-:-:S14]  /*08b0*/  DSETP.NAN.AND P0, PT, R6, R6, PT ;  /* 0x000000060600722a */ /* 0x000fdc0003f08000 */
[----:B------:R-:W-:Y:S05]  /*08c0*/  @P0 BRA `(.L_x_11) ;  /* 0x0000000000300947 */ /* 0x000fea0003800000 */
[----:B------:R-:W-:Y:S01]  /*08d0*/  ISETP.NE.AND P0, PT, R21, R20, PT ;  /* 0x000000141500720c */ /* 0x000fe20003f05270 */
[----:B------:R-:W-:Y:S02]  /*08e0*/  IMAD.MOV.U32 R12, RZ, RZ, 0x0 ;  /* 0x00000000ff0c7424 */ /* 0x000fe400078e00ff */
[----:B------:R-:W-:-:S10]  /*08f0*/  IMAD.MOV.U32 R13, RZ, RZ, -0x80000 ;  /* 0xfff80000ff0d7424 */ /* 0x000fd400078e00ff */
[----:B------:R-:W-:Y:S05]  /*0900*/  @!P0 BRA `(.L_x_9) ;  /* 0x0000000000348947 */ /* 0x000fea0003800000 */
[----:B------:R-:W-:Y:S02]  /*0910*/  ISETP.NE.AND P0, PT, R21, 0x7ff00000, PT ;  /* 0x7ff000001500780c */ /* 0x000fe40003f05270 */
[----:B------:R-:W-:Y:S02]  /*0920*/  LOP3.LUT R13, R9, 0x80000000, R7, 0x48, !PT ;  /* 0x80000000090d7812 */ /* 0x000fe400078e4807 */
[----:B------:R-:W-:-:S13]  /*0930*/  ISETP.EQ.OR P0, PT, R20, RZ, !P0 ;  /* 0x000000ff1400720c */ /* 0x000fda0004702670 */
[----:B------:R-:W-:Y:S01]  /*0940*/  @P0 LOP3.LUT R2, R13, 0x7ff00000, RZ, 0xfc, !PT ;  /* 0x7ff000000d020812 */ /* 0x000fe200078efcff */
[----:B------:R-:W-:Y:S02]  /*0950*/  @!P0 IMAD.MOV.U32 R12, RZ, RZ, RZ ;  /* 0x000000ffff0c8224 */ /* 0x000fe400078e00ff */
[----:B------:R-:W-:Y:S02]  /*0960*/  @P0 IMAD.MOV.U32 R12, RZ, RZ, RZ ;  /* 0x000000ffff0c0224 */ /* 0x000fe400078e00ff */
[----:B------:R-:W-:Y:S01]  /*0970*/  @P0 IMAD.MOV.U32 R13, RZ, RZ, R2 ;  /* 0x000000ffff0d0224 */ /* 0x000fe200078e0002 */
[----:B------:R-:W-:Y:S06]  /*0980*/  BRA `(.L_x_9) ;  /* 0x0000000000147947 */ /* 0x000fec0003800000 */
.L_x_11:
[----:B------:R-:W-:Y:S01]  /*0990*/  LOP3.LUT R13, R7, 0x80000, RZ, 0xfc, !PT ;  /* 0x00080000070d7812 */ /* 0x000fe200078efcff */
[----:B------:R-:W-:Y:S01]  /*09a0*/  IMAD.MOV.U32 R12, RZ, RZ, R6 ;  /* 0x000000ffff0c7224 */ /* 0x000fe200078e0006 */
[----:B------:R-:W-:Y:S06]  /*09b0*/  BRA `(.L_x_9) ;  /* 0x0000000000087947 */ /* 0x000fec0003800000 */
.L_x_10:
[----:B------:R-:W-:Y:S01]  /*09c0*/  LOP3.LUT R13, R9, 0x80000, RZ, 0xfc, !PT ;  /* 0x00080000090d7812 */ /* 0x000fe200078efcff */
[----:B------:R-:W-:-:S07]  /*09d0*/  IMAD.MOV.U32 R12, RZ, RZ, R8 ;  /* 0x000000ffff0c7224 */ /* 0x000fce00078e0008 */
.L_x_9:
[----:B------:R-:W-:Y:S05]  /*09e0*/  BSYNC.RECONVERGENT B1 ;  /* 0x0000000000017941 */ /* 0x000fea0003800200 */
.L_x_7:
[----:B------:R-:W-:Y:S02]  /*09f0*/  IMAD.MOV.U32 R2, RZ, RZ, R0 ;  /* 0x000000ffff027224 */ /* 0x000fe400078e0000 */
[----:B------:R-:W-:-:S04]  /*0a00*/  IMAD.MOV.U32 R3, RZ, RZ, 0x0 ;  /* 0x00000000ff037424 */ /* 0x000fc800078e00ff */
[----:B------:R-:W-:Y:S05]  /*0a10*/  RET.REL.NODEC R2 `(_Z6kernelPiS_S_S_S_PdS0_S_S_S_S_S_) ;  /* 0xfffffff402787950 */ /* 0x000fea0003c3ffff */
.L_x_12:
        /* <DEDUP_REMOVED lines=14> */
.L_x_13:


//--------------------- .nv.global.init           --------------------------
	.section	.nv.global.init,"aw",@progbits
.nv.global.init:
	.type		$str,@object
	.size		$str,(.L_0 - $str)
$str:
        /*0000*/ 	.byte	0x25, 0x66, 0x0a, 0x00
.L_0:


//--------------------- .nv.shared.reserved.0     --------------------------
	.section	.nv.shared.reserved.0,"aw",@nobits
	.weak		__nv_reservedSMEM_offset_0_alias
	.size		__nv_reservedSMEM_offset_0_alias, 0, 64
	.other		__nv_reservedSMEM_offset_0_alias,@"STO_CUDA_RESERVED_SHARED STV_DEFAULT"
__nv_reservedSMEM_offset_0_alias:
	.zero		0
	.zero		64


//--------------------- .nv.constant0._Z6updatePdPi --------------------------
	.section	.nv.constant0._Z6updatePdPi,"a",@progbits
	.sectionflags	@""
	.align	4
.nv.constant0._Z6updatePdPi:
	.zero		912


//--------------------- .nv.constant0._Z6kernelPiS_S_S_S_PdS0_S_S_S_S_S_ --------------------------
	.section	.nv.constant0._Z6kernelPiS_S_S_S_PdS0_S_S_S_S_S_,"a",@progbits
	.sectionflags	@""
	.align	4
.nv.constant0._Z6kernelPiS_S_S_S_PdS0_S_S_S_S_S_:
	.zero		992


//--------------------- SYMBOLS --------------------------

	.type		.nv.reservedSmem.offset0,@object
	.size		.nv.reservedSmem.offset0,0x4
	.type		vprintf,@function
